	.headerflags	@"EF_CUDA_TEXMODE_UNIFIED EF_CUDA_64BIT_ADDRESS EF_CUDA_ACCELERATORS EF_CUDA_SM90 EF_CUDA_VIRTUAL_SM(EF_CUDA_SM90)"
	.elftype	@"ET_EXEC"


//--------------------- .nv.info                  --------------------------
	.section	.nv.info,"",@"SHT_CUDA_INFO"
	.align	4


	//----- nvinfo : EIATTR_REGCOUNT
	.align		4
        /*0000*/ 	.byte	0x04, 0x2f
        /*0002*/ 	.short	(.L_3 - .L_2)
	.align		4
.L_2:
        /*0004*/ 	.word	index@(triton_poi_fused__native_batch_norm_legit_no_training_add_leaky_relu_10)
        /*0008*/ 	.word	0x00000024


	//----- nvinfo : EIATTR_MIN_STACK_SIZE
	.align		4
.L_3:
        /*000c*/ 	.byte	0x04, 0x12
        /*000e*/ 	.short	(.L_5 - .L_4)
	.align		4
.L_4:
        /*0010*/ 	.word	index@(triton_poi_fused__native_batch_norm_legit_no_training_add_leaky_relu_10)
        /*0014*/ 	.word	0x00000000


	//----- nvinfo : EIATTR_FRAME_SIZE
	.align		4
.L_5:
        /*0018*/ 	.byte	0x04, 0x11
        /*001a*/ 	.short	(.L_7 - .L_6)
	.align		4
.L_6:
        /*001c*/ 	.word	index@(triton_poi_fused__native_batch_norm_legit_no_training_add_leaky_relu_10)
        /*0020*/ 	.word	0x00000000


	//----- nvinfo : EIATTR_MIN_STACK_SIZE
	.align		4
.L_7:
        /*0024*/ 	.byte	0x04, 0x12
        /*0026*/ 	.short	(.L_9 - .L_8)
	.align		4
.L_8:
        /*0028*/ 	.word	index@(triton_poi_fused__native_batch_norm_legit_no_training_add_leaky_relu_10)
        /*002c*/ 	.word	0x00000000
.L_9:


//--------------------- .nv.info.triton_poi_fused__native_batch_norm_legit_no_training_add_leaky_relu_10 --------------------------
	.section	.nv.info.triton_poi_fused__native_batch_norm_legit_no_training_add_leaky_relu_10,"",@"SHT_CUDA_INFO"
	.sectionflags	@""
	.align	4


	//----- nvinfo : EIATTR_CUDA_API_VERSION
	.align		4
        /*0000*/ 	.byte	0x04, 0x37
        /*0002*/ 	.short	(.L_11 - .L_10)
.L_10:
        /*0004*/ 	.word	0x0000007c


	//----- nvinfo : EIATTR_KPARAM_INFO
	.align		4
.L_11:
        /*0008*/ 	.byte	0x04, 0x17
        /*000a*/ 	.short	(.L_13 - .L_12)
.L_12:
        /*000c*/ 	.word	0x00000000
        /*0010*/ 	.short	0x0007
        /*0012*/ 	.short	0x0038
        /*0014*/ 	.byte	0x00, 0xf0, 0x11, 0x00


	//----- nvinfo : EIATTR_KPARAM_INFO
	.align		4
.L_13:
        /*0018*/ 	.byte	0x04, 0x17
        /*001a*/ 	.short	(.L_15 - .L_14)
.L_14:
        /*001c*/ 	.word	0x00000000
        /*0020*/ 	.short	0x0006
        /*0022*/ 	.short	0x0030
        /*0024*/ 	.byte	0x00, 0xf4, 0x21, 0x00


	//----- nvinfo : EIATTR_KPARAM_INFO
	.align		4
.L_15:
        /*0028*/ 	.byte	0x04, 0x17
        /*002a*/ 	.short	(.L_17 - .L_16)
.L_16:
        /*002c*/ 	.word	0x00000000
        /*0030*/ 	.short	0x0005
        /*0032*/ 	.short	0x0028
        /*0034*/ 	.byte	0x00, 0xf4, 0x21, 0x00


	//----- nvinfo : EIATTR_KPARAM_INFO
	.align		4
.L_17:
        /*0038*/ 	.byte	0x04, 0x17
        /*003a*/ 	.short	(.L_19 - .L_18)
.L_18:
        /*003c*/ 	.word	0x00000000
        /*0040*/ 	.short	0x0004
        /*0042*/ 	.short	0x0020
        /*0044*/ 	.byte	0x00, 0xf4, 0x21, 0x00


	//----- nvinfo : EIATTR_KPARAM_INFO
	.align		4
.L_19:
        /*0048*/ 	.byte	0x04, 0x17
        /*004a*/ 	.short	(.L_21 - .L_20)
.L_20:
        /*004c*/ 	.word	0x00000000
        /*0050*/ 	.short	0x0003
        /*0052*/ 	.short	0x0018
        /*0054*/ 	.byte	0x00, 0xf4, 0x21, 0x00


	//----- nvinfo : EIATTR_KPARAM_INFO
	.align		4
.L_21:
        /*0058*/ 	.byte	0x04, 0x17
        /*005a*/ 	.short	(.L_23 - .L_22)
.L_22:
        /*005c*/ 	.word	0x00000000
        /*0060*/ 	.short	0x0002
        /*0062*/ 	.short	0x0010
        /*0064*/ 	.byte	0x00, 0xf4, 0x21, 0x00


	//----- nvinfo : EIATTR_KPARAM_INFO
	.align		4
.L_23:
        /*0068*/ 	.byte	0x04, 0x17
        /*006a*/ 	.short	(.L_25 - .L_24)
.L_24:
        /*006c*/ 	.word	0x00000000
        /*0070*/ 	.short	0x0001
        /*0072*/ 	.short	0x0008
        /*0074*/ 	.byte	0x00, 0xf4, 0x21, 0x00


	//----- nvinfo : EIATTR_KPARAM_INFO
	.align		4
.L_25:
        /*0078*/ 	.byte	0x04, 0x17
        /*007a*/ 	.short	(.L_27 - .L_26)
.L_26:
        /*007c*/ 	.word	0x00000000
        /*0080*/ 	.short	0x0000
        /*0082*/ 	.short	0x0000
        /*0084*/ 	.byte	0x00, 0xf4, 0x21, 0x00


	//----- nvinfo : EIATTR_SPARSE_MMA_MASK
	.align		4
.L_27:
        /*0088*/ 	.byte	0x03, 0x50
        /*008a*/ 	.short	0x0000


	//----- nvinfo : EIATTR_MAXREG_COUNT
	.align		4
        /*008c*/ 	.byte	0x03, 0x1b
        /*008e*/ 	.short	0x00ff


	//----- nvinfo : EIATTR_EXIT_INSTR_OFFSETS
	.align		4
        /*0090*/ 	.byte	0x04, 0x1c
        /*0092*/ 	.short	(.L_29 - .L_28)


	//   ....[0]....
.L_28:
        /*0094*/ 	.word	0x000007d0


	//----- nvinfo : EIATTR_REQNTID
	.align		4
.L_29:
        /*0098*/ 	.byte	0x04, 0x10
        /*009a*/ 	.short	(.L_31 - .L_30)
.L_30:
        /*009c*/ 	.word	0x00000080
        /*00a0*/ 	.word	0x00000001
        /*00a4*/ 	.word	0x00000001


	//----- nvinfo : EIATTR_CBANK_PARAM_SIZE
	.align		4
.L_31:
        /*00a8*/ 	.byte	0x03, 0x19
        /*00aa*/ 	.short	0x003c


	//----- nvinfo : EIATTR_PARAM_CBANK
	.align		4
        /*00ac*/ 	.byte	0x04, 0x0a
        /*00ae*/ 	.short	(.L_33 - .L_32)
	.align		4
.L_32:
        /*00b0*/ 	.word	index@(.nv.constant0.triton_poi_fused__native_batch_norm_legit_no_training_add_leaky_relu_10)
        /*00b4*/ 	.short	0x0210
        /*00b6*/ 	.short	0x003c


	//----- nvinfo : EIATTR_SW_WAR
	.align		4
.L_33:
        /*00b8*/ 	.byte	0x04, 0x36
        /*00ba*/ 	.short	(.L_35 - .L_34)
.L_34:
        /*00bc*/ 	.word	0x00000008
.L_35:


//--------------------- .nv.callgraph             --------------------------
	.section	.nv.callgraph,"",@"SHT_CUDA_CALLGRAPH"
	.align	4
	.sectionentsize	8
	.align		4
        /*0000*/ 	.word	0x00000000
	.align		4
        /*0004*/ 	.word	0xffffffff
	.align		4
        /*0008*/ 	.word	0x00000000
	.align		4
        /*000c*/ 	.word	0xfffffffe
	.align		4
        /*0010*/ 	.word	0x00000000
	.align		4
        /*0014*/ 	.word	0xfffffffd
	.align		4
        /*0018*/ 	.word	0x00000000
	.align		4
        /*001c*/ 	.word	0xfffffffc


//--------------------- .nv.constant4             --------------------------
	.section	.nv.constant4,"a",@progbits
	.align	8
	.align		8
.nv.constant4:
        /*0000*/ 	.dword	_$_str
	.align		8
        /*0008*/ 	.dword	_$_str_$_2


//--------------------- .text.triton_poi_fused__native_batch_norm_legit_no_training_add_leaky_relu_10 --------------------------
	.section	.text.triton_poi_fused__native_batch_norm_legit_no_training_add_leaky_relu_10,"ax",@progbits
	.align	128
        .global         triton_poi_fused__native_batch_norm_legit_no_training_add_leaky_relu_10
        .type           triton_poi_fused__native_batch_norm_legit_no_training_add_leaky_relu_10,@function
        .size           triton_poi_fused__native_batch_norm_legit_no_training_add_leaky_relu_10,(.L_x_1 - triton_poi_fused__native_batch_norm_legit_no_training_add_leaky_relu_10)
        .other          triton_poi_fused__native_batch_norm_legit_no_training_add_leaky_relu_10,@"STO_CUDA_ENTRY STV_DEFAULT"
triton_poi_fused__native_batch_norm_legit_no_training_add_leaky_relu_10:
.text.triton_poi_fused__native_batch_norm_legit_no_training_add_leaky_relu_10:
[----:B------:R-:W-:Y:S01]  /*0000*/  LDC R1, c[0x0][0x28] ;  /* 0x00000a00ff017b82 */ /* 0x000fe20000000800 */
[----:B------:R-:W1:Y:S07]  /*0010*/  S2R R0, SR_TID.X ;  /* 0x0000000000007919 */ /* 0x000e6e0000002100 */
[----:B------:R-:W2:Y:S01]  /*0020*/  LDC.64 R24, c[0x0][0x228] ;  /* 0x00008a00ff187b82 */ /* 0x000ea20000000a00 */
[----:B------:R-:W-:Y:S01]  /*0030*/  ULDC.64 UR4, c[0x0][0x208] ;  /* 0x0000820000047ab9 */ /* 0x000fe20000000a00 */
[----:B------:R-:W3:Y:S06]  /*0040*/  S2R R5, SR_CTAID.X ;  /* 0x0000000000057919 */ /* 0x000eec0000002500 */
[----:B------:R-:W4:Y:S08]  /*0050*/  LDC.64 R22, c[0x0][0x218] ;  /* 0x00008600ff167b82 */ /* 0x000f300000000a00 */
[----:B------:R-:W5:Y:S08]  /*0060*/  LDC.64 R16, c[0x0][0x230] ;  /* 0x00008c00ff107b82 */ /* 0x000f700000000a00 */
[----:B------:R-:W5:Y:S01]  /*0070*/  LDC.64 R20, c[0x0][0x238] ;  /* 0x00008e00ff147b82 */ /* 0x000f620000000a00 */
[----:B-1----:R-:W-:-:S07]  /*0080*/  SHF.L.U32 R0, R0, 0x2, RZ ;  /* 0x0000000200007819 */ /* 0x002fce00000006ff */
[----:B------:R-:W1:Y:S01]  /*0090*/  LDC.64 R30, c[0x0][0x240] ;  /* 0x00009000ff1e7b82 */ /* 0x000e620000000a00 */
[----:B---3--:R-:W-:Y:S02]  /*00a0*/  SHF.R.S32.HI R3, RZ, 0x15, R5 ;  /* 0x00000015ff037819 */ /* 0x008fe40000011405 */
[----:B------:R-:W-:Y:S02]  /*00b0*/  LOP3.LUT R0, R0, 0x1fc, RZ, 0xc0, !PT ;  /* 0x000001fc00007812 */ /* 0x000fe400078ec0ff */
[----:B------:R-:W-:Y:S02]  /*00c0*/  SGXT R3, R3, 0x1 ;  /* 0x000000010303781a */ /* 0x000fe40000000200 */
[----:B------:R-:W-:Y:S02]  /*00d0*/  LEA R0, R5, R0, 0xa ;  /* 0x0000000005007211 */ /* 0x000fe400078e50ff */
[----:B------:R-:W3:Y:S02]  /*00e0*/  LDC.64 R4, c[0x0][0x220] ;  /* 0x00008800ff047b82 */ /* 0x000ee40000000a00 */
[----:B------:R-:W-:-:S04]  /*00f0*/  LEA.HI R3, R3, R0, RZ, 0x6 ;  /* 0x0000000003037211 */ /* 0x000fc800078f30ff */
[----:B------:R-:W-:-:S04]  /*0100*/  LOP3.LUT R3, R3, 0xffffffc0, RZ, 0xc0, !PT ;  /* 0xffffffc003037812 */ /* 0x000fc800078ec0ff */
[----:B------:R-:W-:-:S05]  /*0110*/  IADD3 R3, R0, -R3, RZ ;  /* 0x8000000300037210 */ /* 0x000fca0007ffe0ff */
[----:B--2---:R-:W-:-:S06]  /*0120*/  IMAD.WIDE R24, R3, 0x4, R24 ;  /* 0x0000000403187825 */ /* 0x004fcc00078e0218 */
[----:B------:R-:W2:Y:S01]  /*0130*/  LDG.E.EL.128 R24, desc[UR4][R24.64] ;  /* 0x0000000418187981 */ /* 0x000ea2000c2e1d00 */
[----:B----4-:R-:W-:-:S04]  /*0140*/  IMAD.WIDE R22, R0, 0x4, R22 ;  /* 0x0000000400167825 */ /* 0x010fc800078e0216 */
[C---:B---3--:R-:W-:Y:S01]  /*0150*/  IMAD.WIDE R4, R3.reuse, 0x4, R4 ;  /* 0x0000000403047825 */ /* 0x048fe200078e0204 */
[----:B------:R-:W3:Y:S03]  /*0160*/  LDG.E.128 R12, desc[UR4][R22.64] ;  /* 0x00000004160c7981 */ /* 0x000ee6000c1e1d00 */
[C---:B-----5:R-:W-:Y:S01]  /*0170*/  IMAD.WIDE R16, R3.reuse, 0x4, R16 ;  /* 0x0000000403107825 */ /* 0x060fe200078e0210 */
[----:B------:R-:W4:Y:S03]  /*0180*/  LDG.E.128 R8, desc[UR4][R22.64+0x800] ;  /* 0x0008000416087981 */ /* 0x000f26000c1e1d00 */
[----:B0-----:R-:W-:-:S06]  /*0190*/  IMAD.WIDE R20, R3, 0x4, R20 ;  /* 0x0000000403147825 */ /* 0x001fcc00078e0214 */
[----:B------:R-:W5:Y:S01]  /*01a0*/  LDG.E.EL.128 R20, desc[UR4][R20.64] ;  /* 0x0000000414147981 */ /* 0x000f62000c2e1d00 */
[----:B--2---:R-:W-:Y:S01]  /*01b0*/  FADD R18, R25, 9.9999997473787516356e-06 ;  /* 0x3727c5ac19127421 */ /* 0x004fe20000000000 */
[----:B------:R-:W-:Y:S01]  /*01c0*/  FADD R26, R26, 9.9999997473787516356e-06 ;  /* 0x3727c5ac1a1a7421 */ /* 0x000fe20000000000 */
[----:B------:R-:W-:-:S03]  /*01d0*/  FADD R6, R24, 9.9999997473787516356e-06 ;  /* 0x3727c5ac18067421 */ /* 0x000fc60000000000 */
[----:B------:R-:W0:Y:S08]  /*01e0*/  MUFU.SQRT R2, R26 ;  /* 0x0000001a00027308 */ /* 0x000e300000002000 */
[----:B------:R-:W2:Y:S01]  /*01f0*/  MUFU.SQRT R18, R18 ;  /* 0x0000001200127308 */ /* 0x000ea20000002000 */
[----:B0-----:R-:W-:-:S07]  /*0200*/  FSETP.GT.AND P2, PT, R2, 8.50705917302346158658e+37, PT ;  /* 0x7e8000000200780b */ /* 0x001fce0003f44000 */
[----:B------:R0:W1:Y:S01]  /*0210*/  MUFU.SQRT R19, R6 ;  /* 0x0000000600137308 */ /* 0x0000620000002000 */
[----:B------:R-:W-:Y:S02]  /*0220*/  FSETP.GEU.AND P5, PT, R2, 1.175494350822287508e-38, PT ;  /* 0x008000000200780b */ /* 0x000fe40003fae000 */
[C---:B--2---:R-:W-:Y:S02]  /*0230*/  FSETP.GT.AND P1, PT, R18.reuse, 8.50705917302346158658e+37, PT ;  /* 0x7e8000001200780b */ /* 0x044fe40003f24000 */
[----:B------:R-:W-:Y:S01]  /*0240*/  FSETP.GEU.AND P4, PT, R18, 1.175494350822287508e-38, PT ;  /* 0x008000001200780b */ /* 0x000fe20003f8e000 */
[----:B------:R-:W-:Y:S01]  /*0250*/  HFMA2.MMA R24, -RZ, RZ, 1.625, 0 ;  /* 0x3e800000ff187435 */ /* 0x000fe200000001ff */
[----:B0-----:R-:W3:Y:S01]  /*0260*/  LDG.E.EL.128 R4, desc[UR4][R4.64] ;  /* 0x0000000404047981 */ /* 0x001ee2000c2e1d00 */
[C---:B-1----:R-:W-:Y:S02]  /*0270*/  FSETP.GT.AND P0, PT, R19.reuse, 8.50705917302346158658e+37, PT ;  /* 0x7e8000001300780b */ /* 0x042fe40003f04000 */
[----:B------:R-:W-:Y:S01]  /*0280*/  FSETP.GEU.AND P3, PT, R19, 1.175494350822287508e-38, PT ;  /* 0x008000001300780b */ /* 0x000fe20003f6e000 */
[----:B------:R-:W-:-:S05]  /*0290*/  @P2 FMUL R2, R2, 0.25 ;  /* 0x3e80000002022820 */ /* 0x000fca0000400000 */
[----:B------:R-:W-:Y:S01]  /*02a0*/  @P1 FMUL R18, R18, 0.25 ;  /* 0x3e80000012121820 */ /* 0x000fe20000400000 */
[----:B------:R-:W-:-:S03]  /*02b0*/  @!P5 FMUL R2, R2, 16777216 ;  /* 0x4b8000000202d820 */ /* 0x000fc60000400000 */
[----:B------:R-:W-:Y:S01]  /*02c0*/  @!P4 FMUL R18, R18, 16777216 ;  /* 0x4b8000001212c820 */ /* 0x000fe20000400000 */
[----:B------:R-:W-:Y:S02]  /*02d0*/  @P0 FMUL R19, R19, 0.25 ;  /* 0x3e80000013130820 */ /* 0x000fe40000400000 */
[----:B------:R-:W-:Y:S02]  /*02e0*/  MUFU.RCP R2, R2 ;  /* 0x0000000200027308 */ /* 0x000fe40000001000 */
[----:B------:R-:W-:-:S06]  /*02f0*/  @!P3 FMUL R19, R19, 16777216 ;  /* 0x4b8000001313b820 */ /* 0x000fcc0000400000 */
[----:B------:R-:W0:Y:S01]  /*0300*/  MUFU.RCP R18, R18 ;  /* 0x0000001200127308 */ /* 0x000e220000001000 */
[----:B------:R-:W-:-:S07]  /*0310*/  FSEL R3, R24, 1, P1 ;  /* 0x3f80000018037808 */ /* 0x000fce0000800000 */
[----:B------:R1:W2:Y:S01]  /*0320*/  MUFU.RCP R25, R19 ;  /* 0x0000001300197308 */ /* 0x0002a20000001000 */
[----:B------:R-:W-:Y:S01]  /*0330*/  @!P4 FMUL R3, R3, 16777216 ;  /* 0x4b8000000303c820 */ /* 0x000fe20000400000 */
[----:B-1----:R-:W-:-:S05]  /*0340*/  FSEL R19, R24, 1, P2 ;  /* 0x3f80000018137808 */ /* 0x002fca0001000000 */
[----:B------:R-:W-:Y:S01]  /*0350*/  @!P5 FMUL R19, R19, 16777216 ;  /* 0x4b8000001313d820 */ /* 0x000fe20000400000 */
[----:B0-----:R-:W-:-:S03]  /*0360*/  FMUL R3, R18, R3 ;  /* 0x0000000312037220 */ /* 0x001fc60000400000 */
[----:B------:R-:W-:Y:S02]  /*0370*/  FMUL R2, R2, R19 ;  /* 0x0000001302027220 */ /* 0x000fe40000400000 */
[----:B------:R-:W5:Y:S01]  /*0380*/  LDG.E.EL.128 R16, desc[UR4][R16.64] ;  /* 0x0000000410107981 */ /* 0x000f62000c2e1d00 */
[----:B------:R-:W-:Y:S01]  /*0390*/  FSEL R26, R24, 1, P0 ;  /* 0x3f800000181a7808 */ /* 0x000fe20000000000 */
[----:B------:R-:W-:-:S04]  /*03a0*/  FADD R27, R27, 9.9999997473787516356e-06 ;  /* 0x3727c5ac1b1b7421 */ /* 0x000fc80000000000 */
[----:B------:R-:W-:-:S04]  /*03b0*/  @!P3 FMUL R26, R26, 16777216 ;  /* 0x4b8000001a1ab820 */ /* 0x000fc80000400000 */
[----:B--2---:R-:W-:Y:S02]  /*03c0*/  FMUL R25, R25, R26 ;  /* 0x0000001a19197220 */ /* 0x004fe40000400000 */
[----:B------:R-:W0:Y:S02]  /*03d0*/  MUFU.SQRT R26, R27 ;  /* 0x0000001b001a7308 */ /* 0x000e240000002000 */
[C---:B0-----:R-:W-:Y:S02]  /*03e0*/  FSETP.GT.AND P0, PT, R26.reuse, 8.50705917302346158658e+37, PT ;  /* 0x7e8000001a00780b */ /* 0x041fe40003f04000 */
[----:B------:R-:W-:-:S11]  /*03f0*/  FSETP.GEU.AND P1, PT, R26, 1.175494350822287508e-38, PT ;  /* 0x008000001a00780b */ /* 0x000fd60003f2e000 */
[----:B------:R-:W-:-:S04]  /*0400*/  @P0 FMUL R26, R26, 0.25 ;  /* 0x3e8000001a1a0820 */ /* 0x000fc80000400000 */
[----:B------:R-:W-:-:S04]  /*0410*/  @!P1 FMUL R26, R26, 16777216 ;  /* 0x4b8000001a1a9820 */ /* 0x000fc80000400000 */
[----:B------:R-:W0:Y:S01]  /*0420*/  MUFU.RCP R28, R26 ;  /* 0x0000001a001c7308 */ /* 0x000e220000001000 */
[----:B------:R-:W-:Y:S01]  /*0430*/  FSEL R29, R24, 1, P0 ;  /* 0x3f800000181d7808 */ /* 0x000fe20000000000 */
[----:B------:R-:W-:-:S04]  /*0440*/  IMAD.WIDE R30, R0, 0x4, R30 ;  /* 0x00000004001e7825 */ /* 0x000fc800078e021e */
[----:B------:R-:W-:-:S04]  /*0450*/  @!P1 FMUL R29, R29, 16777216 ;  /* 0x4b8000001d1d9820 */ /* 0x000fc80000400000 */
[----:B0-----:R-:W-:Y:S01]  /*0460*/  FMUL R28, R28, R29 ;  /* 0x0000001d1c1c7220 */ /* 0x001fe20000400000 */
[--C-:B---3--:R-:W-:Y:S01]  /*0470*/  FADD R12, R12, -R4.reuse ;  /* 0x800000040c0c7221 */ /* 0x108fe20000000000 */
[----:B----4-:R-:W-:-:S03]  /*0480*/  FADD R8, R8, -R4 ;  /* 0x8000000408087221 */ /* 0x010fc60000000000 */
[C---:B------:R-:W-:Y:S01]  /*0490*/  FMUL R27, R25.reuse, R12 ;  /* 0x0000000c191b7220 */ /* 0x040fe20000400000 */
[----:B------:R-:W-:Y:S01]  /*04a0*/  FMUL R25, R25, R8 ;  /* 0x0000000819197220 */ /* 0x000fe20000400000 */
[--C-:B------:R-:W-:Y:S01]  /*04b0*/  FADD R8, R13, -R5.reuse ;  /* 0x800000050d087221 */ /* 0x100fe20000000000 */
[----:B------:R-:W-:Y:S01]  /*04c0*/  FADD R12, R9, -R5 ;  /* 0x80000005090c7221 */ /* 0x000fe20000000000 */
[--C-:B------:R-:W-:Y:S01]  /*04d0*/  FADD R29, R14, -R6.reuse ;  /* 0x800000060e1d7221 */ /* 0x100fe20000000000 */
[----:B------:R-:W-:Y:S01]  /*04e0*/  FADD R33, R10, -R6 ;  /* 0x800000060a217221 */ /* 0x000fe20000000000 */
[--C-:B------:R-:W-:Y:S01]  /*04f0*/  FADD R15, R15, -R7.reuse ;  /* 0x800000070f0f7221 */ /* 0x100fe20000000000 */
[----:B------:R-:W-:Y:S02]  /*0500*/  FADD R11, R11, -R7 ;  /* 0x800000070b0b7221 */ /* 0x000fe40000000000 */
[----:B------:R-:W2:Y:S01]  /*0510*/  LDG.E.128 R4, desc[UR4][R30.64+0x800] ;  /* 0x000800041e047981 */ /* 0x000ea2000c1e1d00 */
[C-C-:B-----5:R-:W-:Y:S01]  /*0520*/  FFMA R9, R16.reuse, R27, R20.reuse ;  /* 0x0000001b10097223 */ /* 0x160fe20000000014 */
[----:B------:R-:W-:-:S02]  /*0530*/  FFMA R13, R16, R25, R20 ;  /* 0x00000019100d7223 */ /* 0x000fc40000000014 */
[----:B------:R-:W3:Y:S01]  /*0540*/  LDG.E.128 R24, desc[UR4][R30.64] ;  /* 0x000000041e187981 */ /* 0x000ee2000c1e1d00 */
[----:B------:R-:W-:-:S04]  /*0550*/  FMUL R8, R3, R8 ;  /* 0x0000000803087220 */ /* 0x000fc80000400000 */
[----:B------:R-:W-:Y:S01]  /*0560*/  FFMA R8, R17, R8, R21 ;  /* 0x0000000811087223 */ /* 0x000fe20000000015 */
[C---:B------:R-:W-:Y:S01]  /*0570*/  FMUL R29, R2.reuse, R29 ;  /* 0x0000001d021d7220 */ /* 0x040fe20000400000 */
[----:B------:R-:W-:-:S03]  /*0580*/  FMUL R33, R2, R33 ;  /* 0x0000002102217220 */ /* 0x000fc60000400000 */
[----:B------:R-:W-:Y:S01]  /*0590*/  FSETP.GT.AND P6, PT, R8, RZ, PT ;  /* 0x000000ff0800720b */ /* 0x000fe20003fc4000 */
[C---:B------:R-:W-:Y:S01]  /*05a0*/  FMUL R2, R28.reuse, R15 ;  /* 0x0000000f1c027220 */ /* 0x040fe20000400000 */
[----:B------:R-:W-:Y:S01]  /*05b0*/  FMUL R28, R28, R11 ;  /* 0x0000000b1c1c7220 */ /* 0x000fe20000400000 */
[----:B------:R-:W-:Y:S01]  /*05c0*/  FMUL R12, R3, R12 ;  /* 0x0000000c030c7220 */ /* 0x000fe20000400000 */
[----:B------:R-:W0:Y:S01]  /*05d0*/  LDC.64 R10, c[0x0][0x210] ;  /* 0x00008400ff0a7b82 */ /* 0x000e220000000a00 */
[C-C-:B------:R-:W-:Y:S01]  /*05e0*/  FFMA R29, R18.reuse, R29, R22.reuse ;  /* 0x0000001d121d7223 */ /* 0x140fe20000000016 */
[----:B------:R-:W-:Y:S01]  /*05f0*/  FFMA R15, R18, R33, R22 ;  /* 0x00000021120f7223 */ /* 0x000fe20000000016 */
[----:B------:R-:W-:Y:S01]  /*0600*/  FFMA R2, R19, R2, R23 ;  /* 0x0000000213027223 */ /* 0x000fe20000000017 */
[----:B------:R-:W-:Y:S01]  /*0610*/  FFMA R12, R17, R12, R21 ;  /* 0x0000000c110c7223 */ /* 0x000fe20000000015 */
[----:B------:R-:W-:Y:S01]  /*0620*/  FFMA R28, R19, R28, R23 ;  /* 0x0000001c131c7223 */ /* 0x000fe20000000017 */
[----:B------:R-:W-:-:S02]  /*0630*/  FSETP.GT.AND P0, PT, R9, RZ, PT ;  /* 0x000000ff0900720b */ /* 0x000fc40003f04000 */
[----:B------:R-:W-:Y:S01]  /*0640*/  FSETP.GT.AND P1, PT, R29, RZ, PT ;  /* 0x000000ff1d00720b */ /* 0x000fe20003f24000 */
[----:B------:R-:W-:Y:S01]  /*0650*/  @!P6 FMUL R8, R8, 0.10000000149011611938 ;  /* 0x3dcccccd0808e820 */ /* 0x000fe20000400000 */
[----:B------:R-:W-:Y:S02]  /*0660*/  FSETP.GT.AND P2, PT, R2, RZ, PT ;  /* 0x000000ff0200720b */ /* 0x000fe40003f44000 */
[----:B------:R-:W-:Y:S02]  /*0670*/  FSETP.GT.AND P3, PT, R15, RZ, PT ;  /* 0x000000ff0f00720b */ /* 0x000fe40003f64000 */
[----:B------:R-:W-:Y:S02]  /*0680*/  FSETP.GT.AND P4, PT, R13, RZ, PT ;  /* 0x000000ff0d00720b */ /* 0x000fe40003f84000 */
[----:B------:R-:W-:Y:S02]  /*0690*/  FSETP.GT.AND P5, PT, R12, RZ, PT ;  /* 0x000000ff0c00720b */ /* 0x000fe40003fa4000 */
[----:B------:R-:W-:Y:S01]  /*06a0*/  FSETP.GT.AND P6, PT, R28, RZ, PT ;  /* 0x000000ff1c00720b */ /* 0x000fe20003fc4000 */
[----:B------:R-:W-:-:S02]  /*06b0*/  @!P0 FMUL R9, R9, 0.10000000149011611938 ;  /* 0x3dcccccd09098820 */ /* 0x000fc40000400000 */
[----:B------:R-:W-:Y:S02]  /*06c0*/  @!P1 FMUL R29, R29, 0.10000000149011611938 ;  /* 0x3dcccccd1d1d9820 */ /* 0x000fe40000400000 */
[----:B------:R-:W-:Y:S02]  /*06d0*/  @!P2 FMUL R2, R2, 0.10000000149011611938 ;  /* 0x3dcccccd0202a820 */ /* 0x000fe40000400000 */
[----:B------:R-:W-:Y:S02]  /*06e0*/  @!P3 FMUL R15, R15, 0.10000000149011611938 ;  /* 0x3dcccccd0f0fb820 */ /* 0x000fe40000400000 */
[----:B------:R-:W-:Y:S02]  /*06f0*/  @!P4 FMUL R13, R13, 0.10000000149011611938 ;  /* 0x3dcccccd0d0dc820 */ /* 0x000fe40000400000 */
[----:B------:R-:W-:Y:S02]  /*0700*/  @!P5 FMUL R12, R12, 0.10000000149011611938 ;  /* 0x3dcccccd0c0cd820 */ /* 0x000fe40000400000 */
[----:B------:R-:W-:Y:S01]  /*0710*/  @!P6 FMUL R28, R28, 0.10000000149011611938 ;  /* 0x3dcccccd1c1ce820 */ /* 0x000fe20000400000 */
[----:B0-----:R-:W-:-:S04]  /*0720*/  IMAD.WIDE R10, R0, 0x4, R10 ;  /* 0x00000004000a7825 */ /* 0x001fc800078e020a */
[----:B--2---:R-:W-:Y:S01]  /*0730*/  FADD R4, R4, R13 ;  /* 0x0000000d04047221 */ /* 0x004fe20000000000 */
[----:B------:R-:W-:Y:S01]  /*0740*/  FADD R5, R5, R12 ;  /* 0x0000000c05057221 */ /* 0x000fe20000000000 */
[----:B------:R-:W-:Y:S01]  /*0750*/  FADD R6, R6, R15 ;  /* 0x0000000f06067221 */ /* 0x000fe20000000000 */
[----:B------:R-:W-:-:S05]  /*0760*/  FADD R7, R7, R28 ;  /* 0x0000001c07077221 */ /* 0x000fca0000000000 */
[----:B------:R-:W-:Y:S01]  /*0770*/  STG.E.128 desc[UR4][R10.64+0x800], R4 ;  /* 0x000800040a007986 */ /* 0x000fe2000c101d04 */
[----:B---3--:R-:W-:Y:S01]  /*0780*/  FADD R24, R24, R9 ;  /* 0x0000000918187221 */ /* 0x008fe20000000000 */
[----:B------:R-:W-:Y:S01]  /*0790*/  FADD R25, R25, R8 ;  /* 0x0000000819197221 */ /* 0x000fe20000000000 */
[----:B------:R-:W-:Y:S01]  /*07a0*/  FADD R26, R26, R29 ;  /* 0x0000001d1a1a7221 */ /* 0x000fe20000000000 */
[----:B------:R-:W-:-:S05]  /*07b0*/  FADD R27, R27, R2 ;  /* 0x000000021b1b7221 */ /* 0x000fca0000000000 */
[----:B------:R-:W-:Y:S01]  /*07c0*/  STG.E.128 desc[UR4][R10.64], R24 ;  /* 0x000000180a007986 */ /* 0x000fe2000c101d04 */
[----:B------:R-:W-:Y:S05]  /*07d0*/  EXIT ;  /* 0x000000000000794d */ /* 0x000fea0003800000 */
.L_x_0:
[----:B------:R-:W-:-:S00]  /*07e0*/  BRA `(.L_x_0) ;  /* 0xfffffffc00fc7947 */ /* 0x000fc0000383ffff */
[----:B------:R-:W-:-:S00]  /*07f0*/  NOP ;  /* 0x0000000000007918 */ /* 0x000fc00000000000 */
        /* <DEDUP_REMOVED lines=8> */
.L_x_1:


//--------------------- .nv.global.init           --------------------------
	.section	.nv.global.init,"aw",@progbits
.nv.global.init:
	.type		_$_str,@object
	.size		_$_str,(_$_str_$_2 - _$_str)
_$_str:
        /*0000*/ 	.byte	0x5f, 0x5f, 0x43, 0x55, 0x44, 0x41, 0x5f, 0x46, 0x54, 0x5a, 0x00
	.type		_$_str_$_2,@object
	.size		_$_str_$_2,(.L_1 - _$_str_$_2)
_$_str_$_2:
        /*000b*/ 	.byte	0x5f, 0x5f, 0x43, 0x55, 0x44, 0x41, 0x5f, 0x50, 0x52, 0x45, 0x43, 0x5f, 0x53, 0x51, 0x52, 0x54
        /*001b*/ 	.byte	0x00
.L_1:


//--------------------- .nv.constant0.triton_poi_fused__native_batch_norm_legit_no_training_add_leaky_relu_10 --------------------------
	.section	.nv.constant0.triton_poi_fused__native_batch_norm_legit_no_training_add_leaky_relu_10,"a",@progbits
	.sectionflags	@""
	.align	4
.nv.constant0.triton_poi_fused__native_batch_norm_legit_no_training_add_leaky_relu_10:
	.zero		588
